//
// Generated by NVIDIA NVVM Compiler
//
// Compiler Build ID: CL-36424714
// Cuda compilation tools, release 13.0, V13.0.88
// Based on NVVM 20.0.0
//

.version 9.0
.target sm_100
.address_size 64

	// .globl	_Z15solveSubproblemPfS_

.visible .entry _Z15solveSubproblemPfS_(
	.param .u64 .ptr .align 1 _Z15solveSubproblemPfS__param_0,
	.param .u64 .ptr .align 1 _Z15solveSubproblemPfS__param_1
)
{
	.reg .pred 	%p<3>;
	.reg .b32 	%r<13>;
	.reg .b32 	%f<12>;
	.reg .b64 	%rd<10>;

	ld.param.u64 	%rd2, [_Z15solveSubproblemPfS__param_0];
	ld.param.u64 	%rd3, [_Z15solveSubproblemPfS__param_1];
	mov.u32 	%r7, %tid.x;
	mov.u32 	%r8, %ctaid.x;
	mov.u32 	%r9, %ntid.x;
	mad.lo.s32 	%r1, %r8, %r9, %r7;
	setp.gt.s32 	%p1, %r1, 999;
	@%p1 bra 	$L__BB0_4;
	mul.lo.s32 	%r11, %r1, 100;
	cvta.to.global.u64 	%rd4, %rd2;
	add.s64 	%rd1, %rd4, 8;
	mov.f32 	%f11, 0f00000000;
	mov.b32 	%r12, 0;
$L__BB0_2:
	mul.wide.s32 	%rd5, %r11, 4;
	add.s64 	%rd6, %rd1, %rd5;
	ld.global.f32 	%f4, [%rd6+-8];
	add.f32 	%f5, %f11, %f4;
	ld.global.f32 	%f6, [%rd6+-4];
	add.f32 	%f7, %f5, %f6;
	ld.global.f32 	%f8, [%rd6];
	add.f32 	%f9, %f7, %f8;
	ld.global.f32 	%f10, [%rd6+4];
	add.f32 	%f11, %f9, %f10;
	add.s32 	%r12, %r12, 4;
	add.s32 	%r11, %r11, 4;
	setp.ne.s32 	%p2, %r12, 100;
	@%p2 bra 	$L__BB0_2;
	cvta.to.global.u64 	%rd7, %rd3;
	mul.wide.s32 	%rd8, %r1, 4;
	add.s64 	%rd9, %rd7, %rd8;
	st.global.f32 	[%rd9], %f11;
$L__BB0_4:
	ret;

}


// ===== COMPILED SASS (sm_100) =====

	.target	sm_100

	.elftype	@"ET_EXEC"


//--------------------- .note.nv.tkinfo           --------------------------
	.section	.note.nv.tkinfo,"",@"SHT_NOTE"
	.sectionflags	@"SHF_NOTE_NV_TKINFO"
	.tkinfo
        /*0018*/ 	.word	0x00000002
        /*0030*/ 	.string	""
        /*0030*/ 	.string	"ptxas"
        /*0030*/ 	.string	"Cuda compilation tools, release 13.0, V13.0.88"
        /*0030*/ 	.string	"Build cuda_13.0.r13.0/compiler.36424714_0"
        /*0030*/ 	.string	"-arch sm_100 -m 64 "



//--------------------- .note.nv.cuinfo           --------------------------
	.section	.note.nv.cuinfo,"",@"SHT_NOTE"
	.sectionflags	@"SHF_NOTE_NV_CUINFO"
        /*0018*/ 	.short	0x0002
        /*001a*/ 	.short	0x0064
        /*001c*/ 	.short	0x0082
	.zero		2


//--------------------- .nv.info                  --------------------------
	.section	.nv.info,"",@"SHT_CUDA_INFO"
	.align	4


	//----- nvinfo : EIATTR_REGCOUNT
	.align		4
        /*0000*/ 	.byte	0x04, 0x2f
        /*0002*/ 	.short	(.L_1 - .L_0)
	.align		4
.L_0:
        /*0004*/ 	.word	index@(_Z15solveSubproblemPfS_)
        /*0008*/ 	.word	0x00000020


	//----- nvinfo : EIATTR_FRAME_SIZE
	.align		4
.L_1:
        /*000c*/ 	.byte	0x04, 0x11
        /*000e*/ 	.short	(.L_3 - .L_2)
	.align		4
.L_2:
        /*0010*/ 	.word	index@(_Z15solveSubproblemPfS_)
        /*0014*/ 	.word	0x00000000


	//----- nvinfo : EIATTR_MIN_STACK_SIZE
	.align		4
.L_3:
        /*0018*/ 	.byte	0x04, 0x12
        /*001a*/ 	.short	(.L_5 - .L_4)
	.align		4
.L_4:
        /*001c*/ 	.word	index@(_Z15solveSubproblemPfS_)
        /*0020*/ 	.word	0x00000000
.L_5:


//--------------------- .nv.compat                --------------------------
	.section	.nv.compat,"",@"SHT_CUDA_COMPAT_INFO"
	.align	4
        /*0000*/ 	.byte	0x02, 0x09, 0x00, 0x00, 0x02, 0x02, 0x01, 0x00, 0x02, 0x05, 0x05, 0x00, 0x03, 0x07, 0x01, 0x01
        /*0010*/ 	.byte	0x02, 0x03, 0x00, 0x00, 0x02, 0x06, 0x01, 0x00, 0x04, 0x0b, 0x08, 0x00, 0x09, 0x00, 0x00, 0x00
        /*0020*/ 	.byte	0x00, 0x00, 0x00, 0x00


//--------------------- .nv.info._Z15solveSubproblemPfS_ --------------------------
	.section	.nv.info._Z15solveSubproblemPfS_,"",@"SHT_CUDA_INFO"
	.sectionflags	@""
	.align	4


	//----- nvinfo : EIATTR_CUDA_API_VERSION
	.align		4
        /*0000*/ 	.byte	0x04, 0x37
        /*0002*/ 	.short	(.L_7 - .L_6)
.L_6:
        /*0004*/ 	.word	0x00000082


	//----- nvinfo : EIATTR_KPARAM_INFO
	.align		4
.L_7:
        /*0008*/ 	.byte	0x04, 0x17
        /*000a*/ 	.short	(.L_9 - .L_8)
.L_8:
        /*000c*/ 	.word	0x00000000
        /*0010*/ 	.short	0x0001
        /*0012*/ 	.short	0x0008
        /*0014*/ 	.byte	0x00, 0xf5, 0x21, 0x00


	//----- nvinfo : EIATTR_KPARAM_INFO
	.align		4
.L_9:
        /*0018*/ 	.byte	0x04, 0x17
        /*001a*/ 	.short	(.L_11 - .L_10)
.L_10:
        /*001c*/ 	.word	0x00000000
        /*0020*/ 	.short	0x0000
        /*0022*/ 	.short	0x0000
        /*0024*/ 	.byte	0x00, 0xf5, 0x21, 0x00


	//----- nvinfo : EIATTR_SPARSE_MMA_MASK
	.align		4
.L_11:
        /*0028*/ 	.byte	0x03, 0x50
        /*002a*/ 	.short	0x0000


	//----- nvinfo : EIATTR_MAXREG_COUNT
	.align		4
        /*002c*/ 	.byte	0x03, 0x1b
        /*002e*/ 	.short	0x00ff


	//----- nvinfo : EIATTR_MERCURY_ISA_VERSION
	.align		4
        /*0030*/ 	.byte	0x03, 0x5f
        /*0032*/ 	.short	0x0101


	//----- nvinfo : EIATTR_VRC_CTA_INIT_COUNT
	.align		4
        /*0034*/ 	.byte	0x02, 0x4a
	.zero		1
	.zero		1


	//----- nvinfo : EIATTR_EXIT_INSTR_OFFSETS
	.align		4
        /*0038*/ 	.byte	0x04, 0x1c
        /*003a*/ 	.short	(.L_13 - .L_12)


	//   ....[0]....
.L_12:
        /*003c*/ 	.word	0x00000060


	//   ....[1]....
        /*0040*/ 	.word	0x000010a0


	//----- nvinfo : EIATTR_CBANK_PARAM_SIZE
	.align		4
.L_13:
        /*0044*/ 	.byte	0x03, 0x19
        /*0046*/ 	.short	0x0010


	//----- nvinfo : EIATTR_PARAM_CBANK
	.align		4
        /*0048*/ 	.byte	0x04, 0x0a
        /*004a*/ 	.short	(.L_15 - .L_14)
	.align		4
.L_14:
        /*004c*/ 	.word	index@(.nv.constant0._Z15solveSubproblemPfS_)
        /*0050*/ 	.short	0x0380
        /*0052*/ 	.short	0x0010


	//----- nvinfo : EIATTR_SW_WAR
	.align		4
.L_15:
        /*0054*/ 	.byte	0x04, 0x36
        /*0056*/ 	.short	(.L_17 - .L_16)
.L_16:
        /*0058*/ 	.word	0x00000008
.L_17:


//--------------------- .nv.callgraph             --------------------------
	.section	.nv.callgraph,"",@"SHT_CUDA_CALLGRAPH"
	.align	4
	.sectionentsize	8
	.align		4
        /*0000*/ 	.word	0x00000000
	.align		4
        /*0004*/ 	.word	0xffffffff
	.align		4
        /*0008*/ 	.word	0x00000000
	.align		4
        /*000c*/ 	.word	0xfffffffe
	.align		4
        /*0010*/ 	.word	0x00000000
	.align		4
        /*0014*/ 	.word	0xfffffffd
	.align		4
        /*0018*/ 	.word	0x00000000
	.align		4
        /*001c*/ 	.word	0xfffffffc


//--------------------- .text._Z15solveSubproblemPfS_ --------------------------
	.section	.text._Z15solveSubproblemPfS_,"ax",@progbits
	.align	128
        .global         _Z15solveSubproblemPfS_
        .type           _Z15solveSubproblemPfS_,@function
        .size           _Z15solveSubproblemPfS_,(.L_x_1 - _Z15solveSubproblemPfS_)
        .other          _Z15solveSubproblemPfS_,@"STO_CUDA_ENTRY STV_DEFAULT"
_Z15solveSubproblemPfS_:
.text._Z15solveSubproblemPfS_:
[----:B------:R-:W-:Y:S01]  /*0000*/  LDC R1, c[0x0][0x37c] ;  /* 0x0000df00ff017b82 */ /* 0x000fe20000000800 */
[----:B------:R-:W0:Y:S07]  /*0010*/  S2R R2, SR_TID.X ;  /* 0x0000000000027919 */ /* 0x000e2e0000002100 */
[----:B------:R-:W0:Y:S08]  /*0020*/  S2UR UR4, SR_CTAID.X ;  /* 0x00000000000479c3 */ /* 0x000e300000002500 */
[----:B------:R-:W0:Y:S02]  /*0030*/  LDC R3, c[0x0][0x360] ;  /* 0x0000d800ff037b82 */ /* 0x000e240000000800 */
[----:B0-----:R-:W-:-:S05]  /*0040*/  IMAD R2, R3, UR4, R2 ;  /* 0x0000000403027c24 */ /* 0x001fca000f8e0202 */
[----:B------:R-:W-:-:S13]  /*0050*/  ISETP.GT.AND P0, PT, R2, 0x3e7, PT ;  /* 0x000003e70200780c */ /* 0x000fda0003f04270 */
[----:B------:R-:W-:Y:S05]  /*0060*/  @P0 EXIT ;  /* 0x000000000000094d */ /* 0x000fea0003800000 */
[----:B------:R-:W0:Y:S01]  /*0070*/  LDCU.64 UR4, c[0x0][0x380] ;  /* 0x00007000ff0477ac */ /* 0x000e220008000a00 */
[----:B------:R-:W-:Y:S01]  /*0080*/  IMAD R3, R2, 0x64, RZ ;  /* 0x0000006402037824 */ /* 0x000fe200078e02ff */
[----:B------:R-:W1:Y:S01]  /*0090*/  LDCU.64 UR6, c[0x0][0x358] ;  /* 0x00006b00ff0677ac */ /* 0x000e620008000a00 */
[----:B0-----:R-:W-:-:S04]  /*00a0*/  UIADD3 UR4, UP0, UPT, UR4, 0x8, URZ ;  /* 0x0000000804047890 */ /* 0x001fc8000ff1e0ff */
[----:B------:R-:W-:Y:S02]  /*00b0*/  UIADD3.X UR5, UPT, UPT, URZ, UR5, URZ, UP0, !UPT ;  /* 0x00000005ff057290 */ /* 0x000fe400087fe4ff */
[----:B------:R-:W-:-:S04]  /*00c0*/  MOV R14, UR4 ;  /* 0x00000004000e7c02 */ /* 0x000fc80008000f00 */
[----:B------:R-:W-:-:S03]  /*00d0*/  MOV R15, UR5 ;  /* 0x00000005000f7c02 */ /* 0x000fc60008000f00 */
[----:B------:R-:W-:-:S05]  /*00e0*/  IMAD.WIDE R18, R3, 0x4, R14 ;  /* 0x0000000403127825 */ /* 0x000fca00078e020e */
[----:B-1----:R-:W2:Y:S01]  /*00f0*/  LDG.E R0, desc[UR6][R18.64+-0x8] ;  /* 0xfffff80612007981 */ /* 0x002ea2000c1e1900 */
[----:B------:R-:W-:-:S03]  /*0100*/  IADD3 R9, PT, PT, R3, 0x4, RZ ;  /* 0x0000000403097810 */ /* 0x000fc60007ffe0ff */
[----:B------:R-:W3:Y:S04]  /*0110*/  LDG.E R10, desc[UR6][R18.64+-0x4] ;  /* 0xfffffc06120a7981 */ /* 0x000ee8000c1e1900 */
[----:B------:R-:W4:Y:S01]  /*0120*/  LDG.E R6, desc[UR6][R18.64] ;  /* 0x0000000612067981 */ /* 0x000f22000c1e1900 */
[----:B------:R-:W-:-:S03]  /*0130*/  IMAD.WIDE R8, R9, 0x4, R14 ;  /* 0x0000000409087825 */ /* 0x000fc600078e020e */
[----:B------:R0:W5:Y:S04]  /*0140*/  LDG.E R5, desc[UR6][R18.64+0x4] ;  /* 0x0000040612057981 */ /* 0x000168000c1e1900 */
[----:B------:R-:W5:Y:S04]  /*0150*/  LDG.E R26, desc[UR6][R8.64+-0x8] ;  /* 0xfffff806081a7981 */ /* 0x000f68000c1e1900 */
[----:B------:R-:W5:Y:S01]  /*0160*/  LDG.E R21, desc[UR6][R8.64+-0x4] ;  /* 0xfffffc0608157981 */ /* 0x000f62000c1e1900 */
[----:B------:R-:W-:-:S03]  /*0170*/  IADD3 R17, PT, PT, R3, 0x8, RZ ;  /* 0x0000000803117810 */ /* 0x000fc60007ffe0ff */
[----:B------:R-:W5:Y:S02]  /*0180*/  LDG.E R13, desc[UR6][R8.64] ;  /* 0x00000006080d7981 */ /* 0x000f64000c1e1900 */
[----:B------:R-:W-:-:S05]  /*0190*/  IMAD.WIDE R16, R17, 0x4, R14 ;  /* 0x0000000411107825 */ /* 0x000fca00078e020e */
[----:B------:R-:W5:Y:S04]  /*01a0*/  LDG.E R28, desc[UR6][R16.64+-0x8] ;  /* 0xfffff806101c7981 */ /* 0x000f68000c1e1900 */
[----:B------:R-:W5:Y:S04]  /*01b0*/  LDG.E R9, desc[UR6][R8.64+0x4] ;  /* 0x0000040608097981 */ /* 0x000f68000c1e1900 */
[----:B------:R-:W5:Y:S04]  /*01c0*/  LDG.E R27, desc[UR6][R16.64+-0x4] ;  /* 0xfffffc06101b7981 */ /* 0x000f68000c1e1900 */
[----:B------:R-:W5:Y:S01]  /*01d0*/  LDG.E R23, desc[UR6][R16.64] ;  /* 0x0000000610177981 */ /* 0x000f62000c1e1900 */
[----:B0-----:R-:W-:-:S03]  /*01e0*/  IADD3 R19, PT, PT, R3, 0xc, RZ ;  /* 0x0000000c03137810 */ /* 0x001fc60007ffe0ff */
[----:B------:R0:W5:Y:S02]  /*01f0*/  LDG.E R22, desc[UR6][R16.64+0x4] ;  /* 0x0000040610167981 */ /* 0x000164000c1e1900 */
[----:B------:R-:W-:-:S05]  /*0200*/  IMAD.WIDE R18, R19, 0x4, R14 ;  /* 0x0000000413127825 */ /* 0x000fca00078e020e */
[----:B------:R-:W5:Y:S04]  /*0210*/  LDG.E R25, desc[UR6][R18.64+-0x8] ;  /* 0xfffff80612197981 */ /* 0x000f68000c1e1900 */
[----:B------:R-:W5:Y:S04]  /*0220*/  LDG.E R24, desc[UR6][R18.64+-0x4] ;  /* 0xfffffc0612187981 */ /* 0x000f68000c1e1900 */
[----:B------:R-:W5:Y:S04]  /*0230*/  LDG.E R20, desc[UR6][R18.64] ;  /* 0x0000000612147981 */ /* 0x000f68000c1e1900 */
[----:B------:R-:W5:Y:S01]  /*0240*/  LDG.E R12, desc[UR6][R18.64+0x4] ;  /* 0x00000406120c7981 */ /* 0x000f62000c1e1900 */
[----:B------:R-:W-:-:S05]  /*0250*/  IADD3 R7, PT, PT, R3, 0x10, RZ ;  /* 0x0000001003077810 */ /* 0x000fca0007ffe0ff */
[----:B0-----:R-:W-:-:S05]  /*0260*/  IMAD.WIDE R16, R7, 0x4, R14 ;  /* 0x0000000407107825 */ /* 0x001fca00078e020e */
[----:B------:R-:W5:Y:S04]  /*0270*/  LDG.E R11, desc[UR6][R16.64+-0x8] ;  /* 0xfffff806100b7981 */ /* 0x000f68000c1e1900 */
[----:B------:R-:W5:Y:S04]  /*0280*/  LDG.E R8, desc[UR6][R16.64+-0x4] ;  /* 0xfffffc0610087981 */ /* 0x000f68000c1e1900 */
[----:B------:R-:W5:Y:S04]  /*0290*/  LDG.E R7, desc[UR6][R16.64] ;  /* 0x0000000610077981 */ /* 0x000f68000c1e1900 */
[----:B------:R0:W5:Y:S02]  /*02a0*/  LDG.E R4, desc[UR6][R16.64+0x4] ;  /* 0x0000040610047981 */ /* 0x000164000c1e1900 */
[----:B0-----:R-:W-:-:S05]  /*02b0*/  IADD3 R17, PT, PT, R3, 0x18, RZ ;  /* 0x0000001803117810 */ /* 0x001fca0007ffe0ff */
[----:B------:R-:W-:-:S04]  /*02c0*/  IMAD.WIDE R16, R17, 0x4, R14 ;  /* 0x0000000411107825 */ /* 0x000fc800078e020e */
[----:B--2---:R-:W-:Y:S01]  /*02d0*/  FADD R29, RZ, R0 ;  /* 0x00000000ff1d7221 */ /* 0x004fe20000000000 */
[----:B------:R-:W-:-:S03]  /*02e0*/  IADD3 R0, PT, PT, R3, 0x14, RZ ;  /* 0x0000001403007810 */ /* 0x000fc60007ffe0ff */
[----:B---3--:R-:W-:Y:S02]  /*02f0*/  FADD R29, R29, R10 ;  /* 0x0000000a1d1d7221 */ /* 0x008fe40000000000 */
[----:B------:R-:W-:-:S04]  /*0300*/  IMAD.WIDE R18, R0, 0x4, R14 ;  /* 0x0000000400127825 */ /* 0x000fc800078e020e */
[----:B----4-:R-:W-:Y:S02]  /*0310*/  FADD R0, R29, R6 ;  /* 0x000000061d007221 */ /* 0x010fe40000000000 */
[----:B------:R-:W2:Y:S02]  /*0320*/  LDG.E R6, desc[UR6][R18.64+-0x8] ;  /* 0xfffff80612067981 */ /* 0x000ea4000c1e1900 */
[----:B-----5:R-:W-:Y:S02]  /*0330*/  FADD R29, R0, R5 ;  /* 0x00000005001d7221 */ /* 0x020fe40000000000 */
[----:B------:R-:W3:Y:S02]  /*0340*/  LDG.E R10, desc[UR6][R18.64+-0x4] ;  /* 0xfffffc06120a7981 */ /* 0x000ee4000c1e1900 */
[----:B------:R-:W-:Y:S02]  /*0350*/  FADD R26, R29, R26 ;  /* 0x0000001a1d1a7221 */ /* 0x000fe40000000000 */
[----:B------:R-:W4:Y:S02]  /*0360*/  LDG.E R5, desc[UR6][R18.64] ;  /* 0x0000000612057981 */ /* 0x000f24000c1e1900 */
[----:B------:R-:W-:-:S02]  /*0370*/  FADD R26, R26, R21 ;  /* 0x000000151a1a7221 */ /* 0x000fc40000000000 */
[----:B------:R0:W5:Y:S02]  /*0380*/  LDG.E R0, desc[UR6][R18.64+0x4] ;  /* 0x0000040612007981 */ /* 0x000164000c1e1900 */
[----:B------:R-:W-:Y:S02]  /*0390*/  FADD R13, R26, R13 ;  /* 0x0000000d1a0d7221 */ /* 0x000fe40000000000 */
[----:B------:R-:W5:Y:S04]  /*03a0*/  LDG.E R26, desc[UR6][R16.64+-0x8] ;  /* 0xfffff806101a7981 */ /* 0x000f68000c1e1900 */
[----:B------:R-:W5:Y:S01]  /*03b0*/  LDG.E R21, desc[UR6][R16.64+-0x4] ;  /* 0xfffffc0610157981 */ /* 0x000f62000c1e1900 */
[----:B0-----:R-:W-:Y:S01]  /*03c0*/  IADD3 R19, PT, PT, R3, 0x1c, RZ ;  /* 0x0000001c03137810 */ /* 0x001fe20007ffe0ff */
[----:B------:R-:W-:-:S02]  /*03d0*/  FADD R29, R13, R9 ;  /* 0x000000090d1d7221 */ /* 0x000fc40000000000 */
[----:B------:R-:W5:Y:S02]  /*03e0*/  LDG.E R13, desc[UR6][R16.64] ;  /* 0x00000006100d7981 */ /* 0x000f64000c1e1900 */
[----:B------:R-:W-:-:S04]  /*03f0*/  IMAD.WIDE R18, R19, 0x4, R14 ;  /* 0x0000000413127825 */ /* 0x000fc800078e020e */
[----:B------:R-:W-:Y:S01]  /*0400*/  FADD R28, R29, R28 ;  /* 0x0000001c1d1c7221 */ /* 0x000fe20000000000 */
[----:B------:R0:W5:Y:S03]  /*0410*/  LDG.E R9, desc[UR6][R16.64+0x4] ;  /* 0x0000040610097981 */ /* 0x000166000c1e1900 */
[----:B------:R-:W-:Y:S02]  /*0420*/  FADD R28, R28, R27 ;  /* 0x0000001b1c1c7221 */ /* 0x000fe40000000000 */
[----:B------:R-:W5:Y:S02]  /*0430*/  LDG.E R27, desc[UR6][R18.64+-0x8] ;  /* 0xfffff806121b7981 */ /* 0x000f64000c1e1900 */
[----:B------:R-:W-:Y:S02]  /*0440*/  FADD R23, R28, R23 ;  /* 0x000000171c177221 */ /* 0x000fe40000000000 */
[----:B------:R-:W5:Y:S02]  /*0450*/  LDG.E R28, desc[UR6][R18.64+-0x4] ;  /* 0xfffffc06121c7981 */ /* 0x000f64000c1e1900 */
[----:B------:R-:W-:-:S02]  /*0460*/  FADD R29, R23, R22 ;  /* 0x00000016171d7221 */ /* 0x000fc40000000000 */
[----:B------:R-:W5:Y:S01]  /*0470*/  LDG.E R23, desc[UR6][R18.64] ;  /* 0x0000000612177981 */ /* 0x000f62000c1e1900 */
[----:B0-----:R-:W-:Y:S01]  /*0480*/  IADD3 R17, PT, PT, R3, 0x20, RZ ;  /* 0x0000002003117810 */ /* 0x001fe20007ffe0ff */
[----:B------:R-:W-:Y:S02]  /*0490*/  FADD R25, R29, R25 ;  /* 0x000000191d197221 */ /* 0x000fe40000000000 */
[----:B------:R0:W5:Y:S02]  /*04a0*/  LDG.E R22, desc[UR6][R18.64+0x4] ;  /* 0x0000040612167981 */ /* 0x000164000c1e1900 */
[----:B------:R-:W-:-:S04]  /*04b0*/  IMAD.WIDE R16, R17, 0x4, R14 ;  /* 0x0000000411107825 */ /* 0x000fc800078e020e */
[----:B------:R-:W-:Y:S02]  /*04c0*/  FADD R29, R25, R24 ;  /* 0x00000018191d7221 */ /* 0x000fe40000000000 */
[----:B------:R-:W5:Y:S04]  /*04d0*/  LDG.E R25, desc[UR6][R16.64+-0x8] ;  /* 0xfffff80610197981 */ /* 0x000f68000c1e1900 */
[----:B------:R-:W5:Y:S01]  /*04e0*/  LDG.E R24, desc[UR6][R16.64+-0x4] ;  /* 0xfffffc0610187981 */ /* 0x000f62000c1e1900 */
[----:B------:R-:W-:-:S03]  /*04f0*/  FADD R29, R29, R20 ;  /* 0x000000141d1d7221 */ /* 0x000fc60000000000 */
[----:B------:R-:W5:Y:S01]  /*0500*/  LDG.E R20, desc[UR6][R16.64] ;  /* 0x0000000610147981 */ /* 0x000f62000c1e1900 */
[----:B------:R-:W-:-:S03]  /*0510*/  FADD R29, R29, R12 ;  /* 0x0000000c1d1d7221 */ /* 0x000fc60000000000 */
[----:B------:R1:W5:Y:S01]  /*0520*/  LDG.E R12, desc[UR6][R16.64+0x4] ;  /* 0x00000406100c7981 */ /* 0x000362000c1e1900 */
[----:B0-----:R-:W-:Y:S01]  /*0530*/  IADD3 R19, PT, PT, R3, 0x24, RZ ;  /* 0x0000002403137810 */ /* 0x001fe20007ffe0ff */
[----:B------:R-:W-:-:S04]  /*0540*/  FADD R11, R29, R11 ;  /* 0x0000000b1d0b7221 */ /* 0x000fc80000000000 */
[----:B------:R-:W-:-:S04]  /*0550*/  IMAD.WIDE R18, R19, 0x4, R14 ;  /* 0x0000000413127825 */ /* 0x000fc800078e020e */
[----:B------:R-:W-:Y:S02]  /*0560*/  FADD R8, R11, R8 ;  /* 0x000000080b087221 */ /* 0x000fe40000000000 */
[----:B------:R-:W5:Y:S02]  /*0570*/  LDG.E R11, desc[UR6][R18.64+-0x8] ;  /* 0xfffff806120b7981 */ /* 0x000f64000c1e1900 */
[----:B------:R-:W-:Y:S02]  /*0580*/  FADD R7, R8, R7 ;  /* 0x0000000708077221 */ /* 0x000fe40000000000 */
[----:B------:R-:W5:Y:S02]  /*0590*/  LDG.E R8, desc[UR6][R18.64+-0x4] ;  /* 0xfffffc0612087981 */ /* 0x000f64000c1e1900 */
[----:B------:R-:W-:Y:S02]  /*05a0*/  FADD R29, R7, R4 ;  /* 0x00000004071d7221 */ /* 0x000fe40000000000 */
[----:B------:R-:W5:Y:S01]  /*05b0*/  LDG.E R7, desc[UR6][R18.64] ;  /* 0x0000000612077981 */ /* 0x000f62000c1e1900 */
[----:B-1----:R-:W-:-:S03]  /*05c0*/  IADD3 R17, PT, PT, R3, 0x28, RZ ;  /* 0x0000002803117810 */ /* 0x002fc60007ffe0ff */
[----:B------:R0:W5:Y:S02]  /*05d0*/  LDG.E R4, desc[UR6][R18.64+0x4] ;  /* 0x0000040612047981 */ /* 0x000164000c1e1900 */
[----:B------:R-:W-:Y:S01]  /*05e0*/  IMAD.WIDE R16, R17, 0x4, R14 ;  /* 0x0000000411107825 */ /* 0x000fe200078e020e */
[----:B0-----:R-:W-:-:S05]  /*05f0*/  IADD3 R19, PT, PT, R3, 0x2c, RZ ;  /* 0x0000002c03137810 */ /* 0x001fca0007ffe0ff */
[----:B------:R-:W-:-:S04]  /*0600*/  IMAD.WIDE R18, R19, 0x4, R14 ;  /* 0x0000000413127825 */ /* 0x000fc800078e020e */
[----:B--2---:R-:W-:Y:S02]  /*0610*/  FADD R29, R29, R6 ;  /* 0x000000061d1d7221 */ /* 0x004fe40000000000 */
[----:B------:R-:W2:Y:S02]  /*0620*/  LDG.E R6, desc[UR6][R16.64+-0x8] ;  /* 0xfffff80610067981 */ /* 0x000ea4000c1e1900 */
[----:B---3--:R-:W-:-:S04]  /*0630*/  FADD R10, R29, R10 ;  /* 0x0000000a1d0a7221 */ /* 0x008fc80000000000 */
[----:B----4-:R-:W-:Y:S02]  /*0640*/  FADD R5, R10, R5 ;  /* 0x000000050a057221 */ /* 0x010fe40000000000 */
[----:B------:R-:W3:Y:S02]  /*0650*/  LDG.E R10, desc[UR6][R16.64+-0x4] ;  /* 0xfffffc06100a7981 */ /* 0x000ee4000c1e1900 */
[----:B-----5:R-:W-:Y:S02]  /*0660*/  FADD R29, R5, R0 ;  /* 0x00000000051d7221 */ /* 0x020fe40000000000 */
[----:B------:R-:W4:Y:S02]  /*0670*/  LDG.E R5, desc[UR6][R16.64] ;  /* 0x0000000610057981 */ /* 0x000f24000c1e1900 */
[----:B------:R-:W-:Y:S02]  /*0680*/  FADD R26, R29, R26 ;  /* 0x0000001a1d1a7221 */ /* 0x000fe40000000000 */
[----:B------:R0:W5:Y:S02]  /*0690*/  LDG.E R0, desc[UR6][R16.64+0x4] ;  /* 0x0000040610007981 */ /* 0x000164000c1e1900 */
[----:B------:R-:W-:-:S02]  /*06a0*/  FADD R26, R26, R21 ;  /* 0x000000151a1a7221 */ /* 0x000fc40000000000 */
[----:B------:R-:W5:Y:S02]  /*06b0*/  LDG.E R21, desc[UR6][R18.64+-0x8] ;  /* 0xfffff80612157981 */ /* 0x000f64000c1e1900 */
[----:B------:R-:W-:Y:S01]  /*06c0*/  FADD R26, R26, R13 ;  /* 0x0000000d1a1a7221 */ /* 0x000fe20000000000 */
[----:B0-----:R-:W-:Y:S01]  /*06d0*/  IADD3 R17, PT, PT, R3, 0x30, RZ ;  /* 0x0000003003117810 */ /* 0x001fe20007ffe0ff */
[----:B------:R-:W5:Y:S02]  /*06e0*/  LDG.E R13, desc[UR6][R18.64+0x4] ;  /* 0x00000406120d7981 */ /* 0x000f64000c1e1900 */
[----:B------:R-:W-:Y:S02]  /*06f0*/  FADD R29, R26, R9 ;  /* 0x000000091a1d7221 */ /* 0x000fe40000000000 */
[----:B------:R-:W5:Y:S02]  /*0700*/  LDG.E R26, desc[UR6][R18.64+-0x4] ;  /* 0xfffffc06121a7981 */ /* 0x000f64000c1e1900 */
[----:B------:R-:W-:-:S02]  /*0710*/  FADD R27, R29, R27 ;  /* 0x0000001b1d1b7221 */ /* 0x000fc40000000000 */
[----:B------:R0:W5:Y:S02]  /*0720*/  LDG.E R9, desc[UR6][R18.64] ;  /* 0x0000000612097981 */ /* 0x000164000c1e1900 */
[----:B------:R-:W-:Y:S01]  /*0730*/  FADD R28, R27, R28 ;  /* 0x0000001c1b1c7221 */ /* 0x000fe20000000000 */
[----:B------:R-:W-:-:S04]  /*0740*/  IMAD.WIDE R16, R17, 0x4, R14 ;  /* 0x0000000411107825 */ /* 0x000fc800078e020e */
[----:B------:R-:W-:Y:S02]  /*0750*/  FADD R23, R28, R23 ;  /* 0x000000171c177221 */ /* 0x000fe40000000000 */
[----:B------:R-:W5:Y:S04]  /*0760*/  LDG.E R28, desc[UR6][R16.64+-0x8] ;  /* 0xfffff806101c7981 */ /* 0x000f68000c1e1900 */
[----:B------:R-:W5:Y:S01]  /*0770*/  LDG.E R27, desc[UR6][R16.64+-0x4] ;  /* 0xfffffc06101b7981 */ /* 0x000f62000c1e1900 */
[----:B------:R-:W-:Y:S01]  /*0780*/  FADD R29, R23, R22 ;  /* 0x00000016171d7221 */ /* 0x000fe20000000000 */
[----:B0-----:R-:W-:Y:S02]  /*0790*/  IADD3 R19, PT, PT, R3, 0x34, RZ ;  /* 0x0000003403137810 */ /* 0x001fe40007ffe0ff */
[----:B------:R-:W5:Y:S01]  /*07a0*/  LDG.E R22, desc[UR6][R16.64] ;  /* 0x0000000610167981 */ /* 0x000f62000c1e1900 */
[----:B------:R-:W-:-:S02]  /*07b0*/  FADD R25, R29, R25 ;  /* 0x000000191d197221 */ /* 0x000fc40000000000 */
[----:B------:R-:W-:Y:S01]  /*07c0*/  IMAD.WIDE R18, R19, 0x4, R14 ;  /* 0x0000000413127825 */ /* 0x000fe200078e020e */
[----:B------:R0:W5:Y:S03]  /*07d0*/  LDG.E R23, desc[UR6][R16.64+0x4] ;  /* 0x0000040610177981 */ /* 0x000166000c1e1900 */
[----:B------:R-:W-:Y:S02]  /*07e0*/  FADD R25, R25, R24 ;  /* 0x0000001819197221 */ /* 0x000fe40000000000 */
[----:B------:R-:W5:Y:S02]  /*07f0*/  LDG.E R24, desc[UR6][R18.64+-0x8] ;  /* 0xfffff80612187981 */ /* 0x000f64000c1e1900 */
[----:B------:R-:W-:Y:S02]  /*0800*/  FADD R29, R25, R20 ;  /* 0x00000014191d7221 */ /* 0x000fe40000000000 */
[----:B------:R-:W5:Y:S02]  /*0810*/  LDG.E R25, desc[UR6][R18.64+-0x4] ;  /* 0xfffffc0612197981 */ /* 0x000f64000c1e1900 */
[----:B------:R-:W-:-:S02]  /*0820*/  FADD R29, R29, R12 ;  /* 0x0000000c1d1d7221 */ /* 0x000fc40000000000 */
[----:B------:R-:W5:Y:S01]  /*0830*/  LDG.E R12, desc[UR6][R18.64] ;  /* 0x00000006120c7981 */ /* 0x000f62000c1e1900 */
[----:B0-----:R-:W-:-:S03]  /*0840*/  IADD3 R17, PT, PT, R3, 0x38, RZ ;  /* 0x0000003803117810 */ /* 0x001fc60007ffe0ff */
[----:B------:R0:W5:Y:S02]  /*0850*/  LDG.E R20, desc[UR6][R18.64+0x4] ;  /* 0x0000040612147981 */ /* 0x000164000c1e1900 */
[----:B------:R-:W-:-:S04]  /*0860*/  IMAD.WIDE R16, R17, 0x4, R14 ;  /* 0x0000000411107825 */ /* 0x000fc800078e020e */
[----:B------:R-:W-:-:S04]  /*0870*/  FADD R11, R29, R11 ;  /* 0x0000000b1d0b7221 */ /* 0x000fc80000000000 */
[----:B------:R-:W-:Y:S02]  /*0880*/  FADD R8, R11, R8 ;  /* 0x000000080b087221 */ /* 0x000fe40000000000 */
[----:B------:R-:W5:Y:S02]  /*0890*/  LDG.E R11, desc[UR6][R16.64+-0x8] ;  /* 0xfffff806100b7981 */ /* 0x000f64000c1e1900 */
[----:B------:R-:W-:Y:S02]  /*08a0*/  FADD R7, R8, R7 ;  /* 0x0000000708077221 */ /* 0x000fe40000000000 */
[----:B------:R-:W5:Y:S02]  /*08b0*/  LDG.E R8, desc[UR6][R16.64+-0x4] ;  /* 0xfffffc0610087981 */ /* 0x000f64000c1e1900 */
[----:B------:R-:W-:Y:S01]  /*08c0*/  FADD R29, R7, R4 ;  /* 0x00000004071d7221 */ /* 0x000fe20000000000 */
[----:B0-----:R-:W-:Y:S01]  /*08d0*/  IADD3 R19, PT, PT, R3, 0x3c, RZ ;  /* 0x0000003c03137810 */ /* 0x001fe20007ffe0ff */
[----:B------:R-:W5:Y:S04]  /*08e0*/  LDG.E R4, desc[UR6][R16.64] ;  /* 0x0000000610047981 */ /* 0x000f68000c1e1900 */
[----:B------:R-:W-:Y:S01]  /*08f0*/  IMAD.WIDE R18, R19, 0x4, R14 ;  /* 0x0000000413127825 */ /* 0x000fe200078e020e */
[----:B------:R0:W5:Y:S02]  /*0900*/  LDG.E R7, desc[UR6][R16.64+0x4] ;  /* 0x0000040610077981 */ /* 0x000164000c1e1900 */
        /* <DEDUP_REMOVED lines=11> */
[----:B------:R-:W-:Y:S01]  /*09c0*/  FADD R26, R21, R26 ;  /* 0x0000001a151a7221 */ /* 0x000fe20000000000 */
[----:B0-----:R-:W-:Y:S01]  /*09d0*/  IADD3 R19, PT, PT, R3, 0x44, RZ ;  /* 0x0000004403137810 */ /* 0x001fe20007ffe0ff */
[----:B------:R-:W3:Y:S02]  /*09e0*/  LDG.E R21, desc[UR6][R16.64] ;  /* 0x0000000610157981 */ /* 0x000ee4000c1e1900 */
[----:B------:R-:W-:-:S02]  /*09f0*/  FADD R26, R26, R9 ;  /* 0x000000091a1a7221 */ /* 0x000fc40000000000 */
[----:B------:R-:W3:Y:S02]  /*0a00*/  LDG.E R9, desc[UR6][R16.64+-0x8] ;  /* 0xfffff80610097981 */ /* 0x000ee4000c1e1900 */
[----:B------:R-:W-:Y:S02]  /*0a10*/  FADD R29, R26, R13 ;  /* 0x0000000d1a1d7221 */ /* 0x000fe40000000000 */
[----:B------:R-:W3:Y:S02]  /*0a20*/  LDG.E R13, desc[UR6][R16.64+-0x4] ;  /* 0xfffffc06100d7981 */ /* 0x000ee4000c1e1900 */
[----:B------:R-:W-:Y:S01]  /*0a30*/  FADD R28, R29, R28 ;  /* 0x0000001c1d1c7221 */ /* 0x000fe20000000000 */
[----:B------:R-:W-:Y:S01]  /*0a40*/  IMAD.WIDE R18, R19, 0x4, R14 ;  /* 0x0000000413127825 */ /* 0x000fe200078e020e */
[----:B------:R0:W3:Y:S03]  /*0a50*/  LDG.E R26, desc[UR6][R16.64+0x4] ;  /* 0x00000406101a7981 */ /* 0x0000e6000c1e1900 */
[----:B------:R-:W-:-:S04]  /*0a60*/  FADD R27, R28, R27 ;  /* 0x0000001b1c1b7221 */ /* 0x000fc80000000000 */
[----:B------:R-:W-:Y:S02]  /*0a70*/  FADD R28, R27, R22 ;  /* 0x000000161b1c7221 */ /* 0x000fe40000000000 */
[----:B------:R-:W3:Y:S04]  /*0a80*/  LDG.E R22, desc[UR6][R18.64+-0x8] ;  /* 0xfffff80612167981 */ /* 0x000ee8000c1e1900 */
[----:B------:R-:W3:Y:S01]  /*0a90*/  LDG.E R27, desc[UR6][R18.64+-0x4] ;  /* 0xfffffc06121b7981 */ /* 0x000ee2000c1e1900 */
[----:B------:R-:W-:Y:S01]  /*0aa0*/  FADD R29, R28, R23 ;  /* 0x000000171c1d7221 */ /* 0x000fe20000000000 */
[----:B0-----:R-:W-:Y:S02]  /*0ab0*/  IADD3 R17, PT, PT, R3, 0x48, RZ ;  /* 0x0000004803117810 */ /* 0x001fe40007ffe0ff */
[----:B------:R-:W3:Y:S01]  /*0ac0*/  LDG.E R23, desc[UR6][R18.64] ;  /* 0x0000000612177981 */ /* 0x000ee2000c1e1900 */
[----:B------:R-:W-:-:S02]  /*0ad0*/  FADD R24, R29, R24 ;  /* 0x000000181d187221 */ /* 0x000fc40000000000 */
[----:B------:R-:W-:Y:S01]  /*0ae0*/  IMAD.WIDE R16, R17, 0x4, R14 ;  /* 0x0000000411107825 */ /* 0x000fe200078e020e */
[----:B------:R0:W3:Y:S03]  /*0af0*/  LDG.E R28, desc[UR6][R18.64+0x4] ;  /* 0x00000406121c7981 */ /* 0x0000e6000c1e1900 */
[----:B------:R-:W-:Y:S02]  /*0b00*/  FADD R25, R24, R25 ;  /* 0x0000001918197221 */ /* 0x000fe40000000000 */
[----:B------:R-:W3:Y:S02]  /*0b10*/  LDG.E R24, desc[UR6][R16.64+-0x4] ;  /* 0xfffffc0610187981 */ /* 0x000ee4000c1e1900 */
[----:B------:R-:W-:Y:S02]  /*0b20*/  FADD R25, R25, R12 ;  /* 0x0000000c19197221 */ /* 0x000fe40000000000 */
[----:B------:R-:W3:Y:S02]  /*0b30*/  LDG.E R12, desc[UR6][R16.64+-0x8] ;  /* 0xfffff806100c7981 */ /* 0x000ee4000c1e1900 */
[----:B------:R-:W-:Y:S01]  /*0b40*/  FADD R29, R25, R20 ;  /* 0x00000014191d7221 */ /* 0x000fe20000000000 */
[----:B0-----:R-:W-:Y:S01]  /*0b50*/  IADD3 R19, PT, PT, R3, 0x4c, RZ ;  /* 0x0000004c03137810 */ /* 0x001fe20007ffe0ff */
[----:B------:R-:W3:Y:S02]  /*0b60*/  LDG.E R20, desc[UR6][R16.64] ;  /* 0x0000000610147981 */ /* 0x000ee4000c1e1900 */
[----:B------:R-:W-:-:S02]  /*0b70*/  FADD R11, R29, R11 ;  /* 0x0000000b1d0b7221 */ /* 0x000fc40000000000 */
[----:B------:R-:W3:Y:S01]  /*0b80*/  LDG.E R25, desc[UR6][R16.64+0x4] ;  /* 0x0000040610197981 */ /* 0x000ee2000c1e1900 */
[----:B------:R-:W-:-:S04]  /*0b90*/  IMAD.WIDE R18, R19, 0x4, R14 ;  /* 0x0000000413127825 */ /* 0x000fc800078e020e */
[----:B------:R-:W-:Y:S02]  /*0ba0*/  FADD R11, R11, R8 ;  /* 0x000000080b0b7221 */ /* 0x000fe40000000000 */
[----:B------:R-:W3:Y:S02]  /*0bb0*/  LDG.E R8, desc[UR6][R18.64+-0x8] ;  /* 0xfffff80612087981 */ /* 0x000ee4000c1e1900 */
[----:B------:R-:W-:Y:S02]  /*0bc0*/  FADD R4, R11, R4 ;  /* 0x000000040b047221 */ /* 0x000fe40000000000 */
[----:B------:R-:W3:Y:S02]  /*0bd0*/  LDG.E R11, desc[UR6][R18.64+-0x4] ;  /* 0xfffffc06120b7981 */ /* 0x000ee4000c1e1900 */
[----:B------:R-:W-:-:S04]  /*0be0*/  FADD R7, R4, R7 ;  /* 0x0000000704077221 */ /* 0x000fc80000000000 */
[----:B--2---:R-:W-:Y:S01]  /*0bf0*/  FADD R6, R7, R6 ;  /* 0x0000000607067221 */ /* 0x004fe20000000000 */
[----:B------:R-:W-:-:S03]  /*0c00*/  IADD3 R7, PT, PT, R3, 0x50, RZ ;  /* 0x0000005003077810 */ /* 0x000fc60007ffe0ff */
[----:B----4-:R-:W-:-:S04]  /*0c10*/  FADD R5, R6, R5 ;  /* 0x0000000506057221 */ /* 0x010fc80000000000 */
[----:B-----5:R-:W-:Y:S02]  /*0c20*/  FADD R5, R5, R0 ;  /* 0x0000000005057221 */ /* 0x020fe40000000000 */
[----:B------:R-:W2:Y:S02]  /*0c30*/  LDG.E R0, desc[UR6][R18.64] ;  /* 0x0000000612007981 */ /* 0x000ea4000c1e1900 */
[----:B---3--:R-:W-:Y:S01]  /*0c40*/  FADD R6, R5, R10 ;  /* 0x0000000a05067221 */ /* 0x008fe20000000000 */
[----:B------:R-:W-:Y:S01]  /*0c50*/  IMAD.WIDE R4, R7, 0x4, R14 ;  /* 0x0000000407047825 */ /* 0x000fe200078e020e */
[----:B------:R-:W3:Y:S01]  /*0c60*/  LDG.E R10, desc[UR6][R18.64+0x4] ;  /* 0x00000406120a7981 */ /* 0x000ee2000c1e1900 */
[----:B------:R-:W-:-:S03]  /*0c70*/  IADD3 R7, PT, PT, R3, 0x54, RZ ;  /* 0x0000005403077810 */ /* 0x000fc60007ffe0ff */
[----:B------:R-:W4:Y:S04]  /*0c80*/  LDG.E R16, desc[UR6][R4.64] ;  /* 0x0000000604107981 */ /* 0x000f28000c1e1900 */
[----:B------:R-:W5:Y:S01]  /*0c90*/  LDG.E R17, desc[UR6][R4.64+0x4] ;  /* 0x0000040604117981 */ /* 0x000f62000c1e1900 */
[----:B------:R-:W-:-:S03]  /*0ca0*/  FADD R6, R6, R9 ;  /* 0x0000000906067221 */ /* 0x000fc60000000000 */
[----:B------:R-:W4:Y:S01]  /*0cb0*/  LDG.E R9, desc[UR6][R4.64+-0x8] ;  /* 0xfffff80604097981 */ /* 0x000f22000c1e1900 */
[----:B------:R-:W-:-:S03]  /*0cc0*/  FADD R6, R6, R13 ;  /* 0x0000000d06067221 */ /* 0x000fc60000000000 */
[----:B------:R0:W5:Y:S01]  /*0cd0*/  LDG.E R13, desc[UR6][R4.64+-0x4] ;  /* 0xfffffc06040d7981 */ /* 0x000162000c1e1900 */
[----:B------:R-:W-:Y:S01]  /*0ce0*/  FADD R21, R6, R21 ;  /* 0x0000001506157221 */ /* 0x000fe20000000000 */
[----:B------:R-:W-:-:S04]  /*0cf0*/  IMAD.WIDE R6, R7, 0x4, R14 ;  /* 0x0000000407067825 */ /* 0x000fc800078e020e */
[----:B------:R-:W-:Y:S01]  /*0d00*/  FADD R21, R21, R26 ;  /* 0x0000001a15157221 */ /* 0x000fe20000000000 */
[----:B------:R-:W5:Y:S03]  /*0d10*/  LDG.E R18, desc[UR6][R6.64+-0x8] ;  /* 0xfffff80606127981 */ /* 0x000f66000c1e1900 */
[----:B------:R-:W-:Y:S01]  /*0d20*/  FADD R22, R21, R22 ;  /* 0x0000001615167221 */ /* 0x000fe20000000000 */
[----:B------:R-:W5:Y:S03]  /*0d30*/  LDG.E R19, desc[UR6][R6.64+-0x4] ;  /* 0xfffffc0606137981 */ /* 0x000f66000c1e1900 */
[----:B------:R-:W-:Y:S01]  /*0d40*/  FADD R26, R22, R27 ;  /* 0x0000001b161a7221 */ /* 0x000fe20000000000 */
[----:B------:R-:W-:Y:S01]  /*0d50*/  IADD3 R27, PT, PT, R3, 0x58, RZ ;  /* 0x00000058031b7810 */ /* 0x000fe20007ffe0ff */
[----:B------:R-:W5:Y:S02]  /*0d60*/  LDG.E R21, desc[UR6][R6.64] ;  /* 0x0000000606157981 */ /* 0x000f64000c1e1900 */
[----:B------:R-:W-:-:S02]  /*0d70*/  FADD R23, R26, R23 ;  /* 0x000000171a177221 */ /* 0x000fc40000000000 */
[----:B0-----:R-:W-:Y:S01]  /*0d80*/  IMAD.WIDE R4, R27, 0x4, R14 ;  /* 0x000000041b047825 */ /* 0x001fe200078e020e */
[----:B------:R0:W5:Y:S03]  /*0d90*/  LDG.E R22, desc[UR6][R6.64+0x4] ;  /* 0x0000040606167981 */ /* 0x000166000c1e1900 */
[----:B------:R-:W-:Y:S01]  /*0da0*/  FADD R29, R23, R28 ;  /* 0x0000001c171d7221 */ /* 0x000fe20000000000 */
[----:B------:R-:W5:Y:S04]  /*0db0*/  LDG.E R27, desc[UR6][R4.64+-0x8] ;  /* 0xfffff806041b7981 */ /* 0x000f68000c1e1900 */
[----:B------:R-:W5:Y:S01]  /*0dc0*/  LDG.E R26, desc[UR6][R4.64+-0x4] ;  /* 0xfffffc06041a7981 */ /* 0x000f62000c1e1900 */
[----:B------:R-:W-:Y:S01]  /*0dd0*/  FADD R29, R29, R12 ;  /* 0x0000000c1d1d7221 */ /* 0x000fe20000000000 */
[----:B------:R-:W-:-:S02]  /*0de0*/  IADD3 R12, PT, PT, R3, 0x5c, RZ ;  /* 0x0000005c030c7810 */ /* 0x000fc40007ffe0ff */
[----:B------:R-:W5:Y:S01]  /*0df0*/  LDG.E R23, desc[UR6][R4.64] ;  /* 0x0000000604177981 */ /* 0x000f62000c1e1900 */
[----:B------:R-:W-:Y:S02]  /*0e00*/  IADD3 R3, PT, PT, R3, 0x60, RZ ;  /* 0x0000006003037810 */ /* 0x000fe40007ffe0ff */
[--C-:B0-----:R-:W-:Y:S01]  /*0e10*/  IMAD.WIDE R6, R12, 0x4, R14.reuse ;  /* 0x000000040c067825 */ /* 0x101fe200078e020e */
[----:B------:R-:W5:Y:S03]  /*0e20*/  LDG.E R28, desc[UR6][R4.64+0x4] ;  /* 0x00000406041c7981 */ /* 0x000f66000c1e1900 */
[----:B------:R-:W-:-:S04]  /*0e30*/  IMAD.WIDE R14, R3, 0x4, R14 ;  /* 0x00000004030e7825 */ /* 0x000fc800078e020e */
[----:B------:R-:W-:Y:S01]  /*0e40*/  FADD R29, R29, R24 ;  /* 0x000000181d1d7221 */ /* 0x000fe20000000000 */
[----:B------:R-:W5:Y:S04]  /*0e50*/  LDG.E R3, desc[UR6][R6.64+-0x8] ;  /* 0xfffff80606037981 */ /* 0x000f68000c1e1900 */
[----:B------:R-:W5:Y:S01]  /*0e60*/  LDG.E R12, desc[UR6][R6.64+-0x4] ;  /* 0xfffffc06060c7981 */ /* 0x000f62000c1e1900 */
[----:B------:R-:W-:-:S03]  /*0e70*/  FADD R24, R29, R20 ;  /* 0x000000141d187221 */ /* 0x000fc60000000000 */
[----:B------:R-:W5:Y:S01]  /*0e80*/  LDG.E R20, desc[UR6][R6.64] ;  /* 0x0000000606147981 */ /* 0x000f62000c1e1900 */
[----:B------:R-:W-:-:S03]  /*0e90*/  FADD R25, R24, R25 ;  /* 0x0000001918197221 */ /* 0x000fc60000000000 */
[----:B------:R0:W5:Y:S01]  /*0ea0*/  LDG.E R4, desc[UR6][R6.64+0x4] ;  /* 0x0000040606047981 */ /* 0x000162000c1e1900 */
[----:B------:R-:W-:-:S03]  /*0eb0*/  FADD R29, R25, R8 ;  /* 0x00000008191d7221 */ /* 0x000fc60000000000 */
[----:B------:R-:W5:Y:S04]  /*0ec0*/  LDG.E R24, desc[UR6][R14.64+-0x8] ;  /* 0xfffff8060e187981 */ /* 0x000f68000c1e1900 */
[----:B------:R-:W5:Y:S01]  /*0ed0*/  LDG.E R25, desc[UR6][R14.64+-0x4] ;  /* 0xfffffc060e197981 */ /* 0x000f62000c1e1900 */
[----:B0-----:R-:W0:Y:S03]  /*0ee0*/  LDC.64 R6, c[0x0][0x388] ;  /* 0x0000e200ff067b82 */ /* 0x001e260000000a00 */
[----:B------:R-:W5:Y:S04]  /*0ef0*/  LDG.E R8, desc[UR6][R14.64] ;  /* 0x000000060e087981 */ /* 0x000f68000c1e1900 */
[----:B------:R-:W5:Y:S01]  /*0f00*/  LDG.E R5, desc[UR6][R14.64+0x4] ;  /* 0x000004060e057981 */ /* 0x000f62000c1e1900 */
[----:B------:R-:W-:Y:S01]  /*0f10*/  FADD R11, R29, R11 ;  /* 0x0000000b1d0b7221 */ /* 0x000fe20000000000 */
[----:B0-----:R-:W-:-:S04]  /*0f20*/  IMAD.WIDE R6, R2, 0x4, R6 ;  /* 0x0000000402067825 */ /* 0x001fc800078e0206 */
[----:B--2---:R-:W-:-:S04]  /*0f30*/  FADD R11, R11, R0 ;  /* 0x000000000b0b7221 */ /* 0x004fc80000000000 */
[----:B---3--:R-:W-:-:S04]  /*0f40*/  FADD R10, R11, R10 ;  /* 0x0000000a0b0a7221 */ /* 0x008fc80000000000 */
[----:B----4-:R-:W-:-:S04]  /*0f50*/  FADD R10, R10, R9 ;  /* 0x000000090a0a7221 */ /* 0x010fc80000000000 */
[----:B-----5:R-:W-:-:S04]  /*0f60*/  FADD R13, R10, R13 ;  /* 0x0000000d0a0d7221 */ /* 0x020fc80000000000 */
[----:B------:R-:W-:-:S04]  /*0f70*/  FADD R16, R13, R16 ;  /* 0x000000100d107221 */ /* 0x000fc80000000000 */
        /* <DEDUP_REMOVED lines=16> */
[----:B------:R-:W-:-:S05]  /*1080*/  FADD R5, R8, R5 ;  /* 0x0000000508057221 */ /* 0x000fca0000000000 */
[----:B------:R-:W-:Y:S01]  /*1090*/  STG.E desc[UR6][R6.64], R5 ;  /* 0x0000000506007986 */ /* 0x000fe2000c101906 */
[----:B------:R-:W-:Y:S05]  /*10a0*/  EXIT ;  /* 0x000000000000794d */ /* 0x000fea0003800000 */
.L_x_0:
[----:B------:R-:W-:-:S00]  /*10b0*/  BRA `(.L_x_0) ;  /* 0xfffffffc00fc7947 */ /* 0x000fc0000383ffff */
[----:B------:R-:W-:-:S00]  /*10c0*/  NOP ;  /* 0x0000000000007918 */ /* 0x000fc00000000000 */
        /* <DEDUP_REMOVED lines=11> */
.L_x_1:


//--------------------- .nv.shared.reserved.0     --------------------------
	.section	.nv.shared.reserved.0,"aw",@nobits
	.weak		__nv_reservedSMEM_offset_0_alias
	.size		__nv_reservedSMEM_offset_0_alias, 0, 64
	.other		__nv_reservedSMEM_offset_0_alias,@"STO_CUDA_RESERVED_SHARED STV_DEFAULT"
__nv_reservedSMEM_offset_0_alias:
	.zero		0
	.zero		64


//--------------------- .nv.constant0._Z15solveSubproblemPfS_ --------------------------
	.section	.nv.constant0._Z15solveSubproblemPfS_,"a",@progbits
	.sectionflags	@""
	.align	4
.nv.constant0._Z15solveSubproblemPfS_:
	.zero		912


//--------------------- SYMBOLS --------------------------

	.type		.nv.reservedSmem.offset0,@object
	.size		.nv.reservedSmem.offset0,0x4
